//
// Generated by NVIDIA NVVM Compiler
//
// Compiler Build ID: CL-36424714
// Cuda compilation tools, release 13.0, V13.0.88
// Based on NVVM 20.0.0
//

.version 9.0
.target sm_100
.address_size 64

	// .globl	copy

.visible .entry copy(
	.param .u64 .ptr .align 1 copy_param_0,
	.param .u64 .ptr .align 1 copy_param_1,
	.param .u64 .ptr .align 1 copy_param_2,
	.param .u64 .ptr .align 1 copy_param_3,
	.param .u64 .ptr .align 1 copy_param_4,
	.param .u64 .ptr .align 1 copy_param_5,
	.param .u64 .ptr .align 1 copy_param_6,
	.param .u64 .ptr .align 1 copy_param_7,
	.param .u64 .ptr .align 1 copy_param_8,
	.param .u64 .ptr .align 1 copy_param_9,
	.param .u64 .ptr .align 1 copy_param_10,
	.param .u64 .ptr .align 1 copy_param_11,
	.param .u64 .ptr .align 1 copy_param_12,
	.param .u64 .ptr .align 1 copy_param_13,
	.param .u64 .ptr .align 1 copy_param_14,
	.param .u64 .ptr .align 1 copy_param_15,
	.param .u64 .ptr .align 1 copy_param_16,
	.param .u64 .ptr .align 1 copy_param_17,
	.param .u64 .ptr .align 1 copy_param_18,
	.param .u64 .ptr .align 1 copy_param_19
)
{
	.reg .pred 	%p<4>;
	.reg .b32 	%r<31>;
	.reg .b32 	%f<14>;
	.reg .b64 	%rd<126>;

	ld.param.u64 	%rd16, [copy_param_0];
	ld.param.u64 	%rd3, [copy_param_6];
	ld.param.u64 	%rd4, [copy_param_7];
	ld.param.u64 	%rd5, [copy_param_9];
	ld.param.u64 	%rd7, [copy_param_11];
	ld.param.u64 	%rd8, [copy_param_12];
	ld.param.u64 	%rd9, [copy_param_13];
	ld.param.u64 	%rd10, [copy_param_14];
	ld.param.u64 	%rd11, [copy_param_15];
	ld.param.u64 	%rd12, [copy_param_16];
	ld.param.u64 	%rd13, [copy_param_17];
	ld.param.u64 	%rd14, [copy_param_18];
	ld.param.u64 	%rd15, [copy_param_19];
	cvta.to.global.u64 	%rd17, %rd16;
	mov.u32 	%r5, %tid.x;
	mov.u32 	%r6, %tid.y;
	mov.u32 	%r7, %ntid.x;
	mov.u32 	%r8, %tid.z;
	mov.u32 	%r9, %ntid.y;
	mov.u32 	%r10, %ctaid.x;
	mov.u32 	%r11, %ctaid.y;
	mov.u32 	%r12, %nctaid.x;
	mov.u32 	%r13, %ctaid.z;
	mov.u32 	%r14, %nctaid.y;
	mad.lo.s32 	%r15, %r14, %r13, %r11;
	mad.lo.s32 	%r16, %r15, %r12, %r10;
	mul.lo.s32 	%r17, %r7, %r9;
	mov.u32 	%r18, %ntid.z;
	mul.lo.s32 	%r19, %r17, %r18;
	mad.lo.s32 	%r20, %r9, %r8, %r6;
	mad.lo.s32 	%r21, %r20, %r7, %r5;
	mad.lo.s32 	%r1, %r19, %r16, %r21;
	ld.global.u32 	%r22, [%rd17];
	ld.global.u32 	%r23, [%rd17+4];
	mul.lo.s32 	%r24, %r23, %r22;
	ld.global.u32 	%r25, [%rd17+8];
	mul.lo.s32 	%r26, %r24, %r25;
	div.s32 	%r27, %r1, %r22;
	mul.lo.s32 	%r28, %r27, %r22;
	sub.s32 	%r2, %r1, %r28;
	div.s32 	%r29, %r27, %r23;
	mul.lo.s32 	%r30, %r29, %r23;
	sub.s32 	%r3, %r27, %r30;
	rem.s32 	%r4, %r29, %r25;
	setp.ge.s32 	%p1, %r1, %r26;
	@%p1 bra 	$L__BB0_6;
	setp.ne.s32 	%p2, %r1, 0;
	@%p2 bra 	$L__BB0_3;
	ld.param.u64 	%rd123, [copy_param_1];
	cvta.to.global.u64 	%rd18, %rd8;
	cvta.to.global.u64 	%rd19, %rd123;
	ld.global.f32 	%f1, [%rd19];
	ld.global.f32 	%f2, [%rd18];
	add.f32 	%f3, %f1, %f2;
	st.global.f32 	[%rd18], %f3;
	ld.global.f32 	%f4, [%rd19+4];
	ld.global.f32 	%f5, [%rd18+4];
	add.f32 	%f6, %f4, %f5;
	st.global.f32 	[%rd18+4], %f6;
$L__BB0_3:
	setp.ne.s32 	%p3, %r4, 0;
	@%p3 bra 	$L__BB0_5;
	ld.param.u64 	%rd124, [copy_param_5];
	cvta.to.global.u64 	%rd20, %rd124;
	mul.wide.u32 	%rd21, %r2, 8;
	add.s64 	%rd22, %rd20, %rd21;
	ld.global.u64 	%rd23, [%rd22];
	cvta.to.global.u64 	%rd24, %rd23;
	mul.wide.u32 	%rd25, %r3, 4;
	add.s64 	%rd26, %rd24, %rd25;
	ld.global.f32 	%f7, [%rd26];
	cvta.to.global.u64 	%rd27, %rd9;
	add.s64 	%rd28, %rd27, %rd21;
	ld.global.u64 	%rd29, [%rd28];
	cvta.to.global.u64 	%rd30, %rd29;
	add.s64 	%rd31, %rd30, %rd25;
	st.global.f32 	[%rd31], %f7;
	cvta.to.global.u64 	%rd32, %rd3;
	add.s64 	%rd33, %rd32, %rd21;
	ld.global.u64 	%rd34, [%rd33];
	cvta.to.global.u64 	%rd35, %rd34;
	add.s64 	%rd36, %rd35, %rd25;
	ld.global.f32 	%f8, [%rd36];
	cvta.to.global.u64 	%rd37, %rd10;
	add.s64 	%rd38, %rd37, %rd21;
	ld.global.u64 	%rd39, [%rd38];
	cvta.to.global.u64 	%rd40, %rd39;
	add.s64 	%rd41, %rd40, %rd25;
	st.global.f32 	[%rd41], %f8;
$L__BB0_5:
	ld.param.u64 	%rd125, [copy_param_10];
	cvta.to.global.u64 	%rd42, %rd4;
	mul.wide.u32 	%rd43, %r2, 8;
	add.s64 	%rd44, %rd42, %rd43;
	ld.global.u64 	%rd45, [%rd44];
	cvta.to.global.u64 	%rd46, %rd45;
	mul.wide.u32 	%rd47, %r3, 8;
	add.s64 	%rd48, %rd46, %rd47;
	ld.global.u64 	%rd49, [%rd48];
	cvta.to.global.u64 	%rd50, %rd49;
	mul.wide.u32 	%rd51, %r4, 4;
	add.s64 	%rd52, %rd50, %rd51;
	ld.global.f32 	%f9, [%rd52];
	cvta.to.global.u64 	%rd53, %rd11;
	add.s64 	%rd54, %rd53, %rd43;
	ld.global.u64 	%rd55, [%rd54];
	cvta.to.global.u64 	%rd56, %rd55;
	add.s64 	%rd57, %rd56, %rd47;
	ld.global.u64 	%rd58, [%rd57];
	cvta.to.global.u64 	%rd59, %rd58;
	add.s64 	%rd60, %rd59, %rd51;
	st.global.f32 	[%rd60], %f9;
	ld.global.u64 	%rd61, [%rd44];
	cvta.to.global.u64 	%rd62, %rd61;
	add.s64 	%rd63, %rd62, %rd47;
	ld.global.u64 	%rd64, [%rd63];
	cvta.to.global.u64 	%rd65, %rd64;
	add.s64 	%rd66, %rd65, %rd51;
	ld.global.f32 	%f10, [%rd66];
	cvta.to.global.u64 	%rd67, %rd12;
	add.s64 	%rd68, %rd67, %rd43;
	ld.global.u64 	%rd69, [%rd68];
	cvta.to.global.u64 	%rd70, %rd69;
	add.s64 	%rd71, %rd70, %rd47;
	ld.global.u64 	%rd72, [%rd71];
	cvta.to.global.u64 	%rd73, %rd72;
	add.s64 	%rd74, %rd73, %rd51;
	st.global.f32 	[%rd74], %f10;
	cvta.to.global.u64 	%rd75, %rd5;
	add.s64 	%rd76, %rd75, %rd43;
	ld.global.u64 	%rd77, [%rd76];
	cvta.to.global.u64 	%rd78, %rd77;
	add.s64 	%rd79, %rd78, %rd47;
	ld.global.u64 	%rd80, [%rd79];
	cvta.to.global.u64 	%rd81, %rd80;
	add.s64 	%rd82, %rd81, %rd51;
	ld.global.f32 	%f11, [%rd82];
	cvta.to.global.u64 	%rd83, %rd13;
	add.s64 	%rd84, %rd83, %rd43;
	ld.global.u64 	%rd85, [%rd84];
	cvta.to.global.u64 	%rd86, %rd85;
	add.s64 	%rd87, %rd86, %rd47;
	ld.global.u64 	%rd88, [%rd87];
	cvta.to.global.u64 	%rd89, %rd88;
	add.s64 	%rd90, %rd89, %rd51;
	st.global.f32 	[%rd90], %f11;
	cvta.to.global.u64 	%rd91, %rd125;
	add.s64 	%rd92, %rd91, %rd43;
	ld.global.u64 	%rd93, [%rd92];
	cvta.to.global.u64 	%rd94, %rd93;
	add.s64 	%rd95, %rd94, %rd47;
	ld.global.u64 	%rd96, [%rd95];
	cvta.to.global.u64 	%rd97, %rd96;
	add.s64 	%rd98, %rd97, %rd51;
	ld.global.f32 	%f12, [%rd98];
	cvta.to.global.u64 	%rd99, %rd14;
	add.s64 	%rd100, %rd99, %rd43;
	ld.global.u64 	%rd101, [%rd100];
	cvta.to.global.u64 	%rd102, %rd101;
	add.s64 	%rd103, %rd102, %rd47;
	ld.global.u64 	%rd104, [%rd103];
	cvta.to.global.u64 	%rd105, %rd104;
	add.s64 	%rd106, %rd105, %rd51;
	st.global.f32 	[%rd106], %f12;
	cvta.to.global.u64 	%rd107, %rd7;
	add.s64 	%rd108, %rd107, %rd43;
	ld.global.u64 	%rd109, [%rd108];
	cvta.to.global.u64 	%rd110, %rd109;
	add.s64 	%rd111, %rd110, %rd47;
	ld.global.u64 	%rd112, [%rd111];
	cvta.to.global.u64 	%rd113, %rd112;
	add.s64 	%rd114, %rd113, %rd51;
	ld.global.f32 	%f13, [%rd114];
	cvta.to.global.u64 	%rd115, %rd15;
	add.s64 	%rd116, %rd115, %rd43;
	ld.global.u64 	%rd117, [%rd116];
	cvta.to.global.u64 	%rd118, %rd117;
	add.s64 	%rd119, %rd118, %rd47;
	ld.global.u64 	%rd120, [%rd119];
	cvta.to.global.u64 	%rd121, %rd120;
	add.s64 	%rd122, %rd121, %rd51;
	st.global.f32 	[%rd122], %f13;
$L__BB0_6:
	ret;

}


// ===== COMPILED SASS (sm_100) =====

	.target	sm_100

	.elftype	@"ET_EXEC"


//--------------------- .note.nv.tkinfo           --------------------------
	.section	.note.nv.tkinfo,"",@"SHT_NOTE"
	.sectionflags	@"SHF_NOTE_NV_TKINFO"
	.tkinfo
        /*0018*/ 	.word	0x00000002
        /*0030*/ 	.string	""
        /*0030*/ 	.string	"ptxas"
        /*0030*/ 	.string	"Cuda compilation tools, release 13.0, V13.0.88"
        /*0030*/ 	.string	"Build cuda_13.0.r13.0/compiler.36424714_0"
        /*0030*/ 	.string	"-arch sm_100 -m 64 "



//--------------------- .note.nv.cuinfo           --------------------------
	.section	.note.nv.cuinfo,"",@"SHT_NOTE"
	.sectionflags	@"SHF_NOTE_NV_CUINFO"
        /*0018*/ 	.short	0x0002
        /*001a*/ 	.short	0x0064
        /*001c*/ 	.short	0x0082
	.zero		2


//--------------------- .nv.info                  --------------------------
	.section	.nv.info,"",@"SHT_CUDA_INFO"
	.align	4


	//----- nvinfo : EIATTR_REGCOUNT
	.align		4
        /*0000*/ 	.byte	0x04, 0x2f
        /*0002*/ 	.short	(.L_1 - .L_0)
	.align		4
.L_0:
        /*0004*/ 	.word	index@(copy)
        /*0008*/ 	.word	0x00000018


	//----- nvinfo : EIATTR_FRAME_SIZE
	.align		4
.L_1:
        /*000c*/ 	.byte	0x04, 0x11
        /*000e*/ 	.short	(.L_3 - .L_2)
	.align		4
.L_2:
        /*0010*/ 	.word	index@(copy)
        /*0014*/ 	.word	0x00000000


	//----- nvinfo : EIATTR_MIN_STACK_SIZE
	.align		4
.L_3:
        /*0018*/ 	.byte	0x04, 0x12
        /*001a*/ 	.short	(.L_5 - .L_4)
	.align		4
.L_4:
        /*001c*/ 	.word	index@(copy)
        /*0020*/ 	.word	0x00000000
.L_5:


//--------------------- .nv.compat                --------------------------
	.section	.nv.compat,"",@"SHT_CUDA_COMPAT_INFO"
	.align	4
        /*0000*/ 	.byte	0x02, 0x09, 0x00, 0x00, 0x02, 0x02, 0x01, 0x00, 0x02, 0x05, 0x05, 0x00, 0x03, 0x07, 0x01, 0x01
        /*0010*/ 	.byte	0x02, 0x03, 0x00, 0x00, 0x02, 0x06, 0x01, 0x00, 0x04, 0x0b, 0x08, 0x00, 0x09, 0x00, 0x00, 0x00
        /*0020*/ 	.byte	0x00, 0x00, 0x00, 0x00


//--------------------- .nv.info.copy             --------------------------
	.section	.nv.info.copy,"",@"SHT_CUDA_INFO"
	.sectionflags	@""
	.align	4


	//----- nvinfo : EIATTR_CUDA_API_VERSION
	.align		4
        /*0000*/ 	.byte	0x04, 0x37
        /*0002*/ 	.short	(.L_7 - .L_6)
.L_6:
        /*0004*/ 	.word	0x00000082


	//----- nvinfo : EIATTR_KPARAM_INFO
	.align		4
.L_7:
        /*0008*/ 	.byte	0x04, 0x17
        /*000a*/ 	.short	(.L_9 - .L_8)
.L_8:
        /*000c*/ 	.word	0x00000000
        /*0010*/ 	.short	0x0013
        /*0012*/ 	.short	0x0098
        /*0014*/ 	.byte	0x00, 0xf5, 0x21, 0x00


	//----- nvinfo : EIATTR_KPARAM_INFO
	.align		4
.L_9:
        /*0018*/ 	.byte	0x04, 0x17
        /*001a*/ 	.short	(.L_11 - .L_10)
.L_10:
        /*001c*/ 	.word	0x00000000
        /*0020*/ 	.short	0x0012
        /*0022*/ 	.short	0x0090
        /*0024*/ 	.byte	0x00, 0xf5, 0x21, 0x00


	//----- nvinfo : EIATTR_KPARAM_INFO
	.align		4
.L_11:
        /*0028*/ 	.byte	0x04, 0x17
        /*002a*/ 	.short	(.L_13 - .L_12)
.L_12:
        /*002c*/ 	.word	0x00000000
        /*0030*/ 	.short	0x0011
        /*0032*/ 	.short	0x0088
        /*0034*/ 	.byte	0x00, 0xf5, 0x21, 0x00


	//----- nvinfo : EIATTR_KPARAM_INFO
	.align		4
.L_13:
        /*0038*/ 	.byte	0x04, 0x17
        /*003a*/ 	.short	(.L_15 - .L_14)
.L_14:
        /*003c*/ 	.word	0x00000000
        /*0040*/ 	.short	0x0010
        /*0042*/ 	.short	0x0080
        /*0044*/ 	.byte	0x00, 0xf5, 0x21, 0x00


	//----- nvinfo : EIATTR_KPARAM_INFO
	.align		4
.L_15:
        /*0048*/ 	.byte	0x04, 0x17
        /*004a*/ 	.short	(.L_17 - .L_16)
.L_16:
        /*004c*/ 	.word	0x00000000
        /*0050*/ 	.short	0x000f
        /*0052*/ 	.short	0x0078
        /*0054*/ 	.byte	0x00, 0xf5, 0x21, 0x00


	//----- nvinfo : EIATTR_KPARAM_INFO
	.align		4
.L_17:
        /*0058*/ 	.byte	0x04, 0x17
        /*005a*/ 	.short	(.L_19 - .L_18)
.L_18:
        /*005c*/ 	.word	0x00000000
        /*0060*/ 	.short	0x000e
        /*0062*/ 	.short	0x0070
        /*0064*/ 	.byte	0x00, 0xf5, 0x21, 0x00


	//----- nvinfo : EIATTR_KPARAM_INFO
	.align		4
.L_19:
        /*0068*/ 	.byte	0x04, 0x17
        /*006a*/ 	.short	(.L_21 - .L_20)
.L_20:
        /*006c*/ 	.word	0x00000000
        /*0070*/ 	.short	0x000d
        /*0072*/ 	.short	0x0068
        /*0074*/ 	.byte	0x00, 0xf5, 0x21, 0x00


	//----- nvinfo : EIATTR_KPARAM_INFO
	.align		4
.L_21:
        /*0078*/ 	.byte	0x04, 0x17
        /*007a*/ 	.short	(.L_23 - .L_22)
.L_22:
        /*007c*/ 	.word	0x00000000
        /*0080*/ 	.short	0x000c
        /*0082*/ 	.short	0x0060
        /*0084*/ 	.byte	0x00, 0xf5, 0x21, 0x00


	//----- nvinfo : EIATTR_KPARAM_INFO
	.align		4
.L_23:
        /*0088*/ 	.byte	0x04, 0x17
        /*008a*/ 	.short	(.L_25 - .L_24)
.L_24:
        /*008c*/ 	.word	0x00000000
        /*0090*/ 	.short	0x000b
        /*0092*/ 	.short	0x0058
        /*0094*/ 	.byte	0x00, 0xf5, 0x21, 0x00


	//----- nvinfo : EIATTR_KPARAM_INFO
	.align		4
.L_25:
        /*0098*/ 	.byte	0x04, 0x17
        /*009a*/ 	.short	(.L_27 - .L_26)
.L_26:
        /*009c*/ 	.word	0x00000000
        /*00a0*/ 	.short	0x000a
        /*00a2*/ 	.short	0x0050
        /*00a4*/ 	.byte	0x00, 0xf5, 0x21, 0x00


	//----- nvinfo : EIATTR_KPARAM_INFO
	.align		4
.L_27:
        /*00a8*/ 	.byte	0x04, 0x17
        /*00aa*/ 	.short	(.L_29 - .L_28)
.L_28:
        /*00ac*/ 	.word	0x00000000
        /*00b0*/ 	.short	0x0009
        /*00b2*/ 	.short	0x0048
        /*00b4*/ 	.byte	0x00, 0xf5, 0x21, 0x00


	//----- nvinfo : EIATTR_KPARAM_INFO
	.align		4
.L_29:
        /*00b8*/ 	.byte	0x04, 0x17
        /*00ba*/ 	.short	(.L_31 - .L_30)
.L_30:
        /*00bc*/ 	.word	0x00000000
        /*00c0*/ 	.short	0x0008
        /*00c2*/ 	.short	0x0040
        /*00c4*/ 	.byte	0x00, 0xf5, 0x21, 0x00


	//----- nvinfo : EIATTR_KPARAM_INFO
	.align		4
.L_31:
        /*00c8*/ 	.byte	0x04, 0x17
        /*00ca*/ 	.short	(.L_33 - .L_32)
.L_32:
        /*00cc*/ 	.word	0x00000000
        /*00d0*/ 	.short	0x0007
        /*00d2*/ 	.short	0x0038
        /*00d4*/ 	.byte	0x00, 0xf5, 0x21, 0x00


	//----- nvinfo : EIATTR_KPARAM_INFO
	.align		4
.L_33:
        /*00d8*/ 	.byte	0x04, 0x17
        /*00da*/ 	.short	(.L_35 - .L_34)
.L_34:
        /*00dc*/ 	.word	0x00000000
        /*00e0*/ 	.short	0x0006
        /*00e2*/ 	.short	0x0030
        /*00e4*/ 	.byte	0x00, 0xf5, 0x21, 0x00


	//----- nvinfo : EIATTR_KPARAM_INFO
	.align		4
.L_35:
        /*00e8*/ 	.byte	0x04, 0x17
        /*00ea*/ 	.short	(.L_37 - .L_36)
.L_36:
        /*00ec*/ 	.word	0x00000000
        /*00f0*/ 	.short	0x0005
        /*00f2*/ 	.short	0x0028
        /*00f4*/ 	.byte	0x00, 0xf5, 0x21, 0x00


	//----- nvinfo : EIATTR_KPARAM_INFO
	.align		4
.L_37:
        /*00f8*/ 	.byte	0x04, 0x17
        /*00fa*/ 	.short	(.L_39 - .L_38)
.L_38:
        /*00fc*/ 	.word	0x00000000
        /*0100*/ 	.short	0x0004
        /*0102*/ 	.short	0x0020
        /*0104*/ 	.byte	0x00, 0xf5, 0x21, 0x00


	//----- nvinfo : EIATTR_KPARAM_INFO
	.align		4
.L_39:
        /*0108*/ 	.byte	0x04, 0x17
        /*010a*/ 	.short	(.L_41 - .L_40)
.L_40:
        /*010c*/ 	.word	0x00000000
        /*0110*/ 	.short	0x0003
        /*0112*/ 	.short	0x0018
        /*0114*/ 	.byte	0x00, 0xf5, 0x21, 0x00


	//----- nvinfo : EIATTR_KPARAM_INFO
	.align		4
.L_41:
        /*0118*/ 	.byte	0x04, 0x17
        /*011a*/ 	.short	(.L_43 - .L_42)
.L_42:
        /*011c*/ 	.word	0x00000000
        /*0120*/ 	.short	0x0002
        /*0122*/ 	.short	0x0010
        /*0124*/ 	.byte	0x00, 0xf5, 0x21, 0x00


	//----- nvinfo : EIATTR_KPARAM_INFO
	.align		4
.L_43:
        /*0128*/ 	.byte	0x04, 0x17
        /*012a*/ 	.short	(.L_45 - .L_44)
.L_44:
        /*012c*/ 	.word	0x00000000
        /*0130*/ 	.short	0x0001
        /*0132*/ 	.short	0x0008
        /*0134*/ 	.byte	0x00, 0xf5, 0x21, 0x00


	//----- nvinfo : EIATTR_KPARAM_INFO
	.align		4
.L_45:
        /*0138*/ 	.byte	0x04, 0x17
        /*013a*/ 	.short	(.L_47 - .L_46)
.L_46:
        /*013c*/ 	.word	0x00000000
        /*0140*/ 	.short	0x0000
        /*0142*/ 	.short	0x0000
        /*0144*/ 	.byte	0x00, 0xf5, 0x21, 0x00


	//----- nvinfo : EIATTR_SPARSE_MMA_MASK
	.align		4
.L_47:
        /*0148*/ 	.byte	0x03, 0x50
        /*014a*/ 	.short	0x0000


	//----- nvinfo : EIATTR_MAXREG_COUNT
	.align		4
        /*014c*/ 	.byte	0x03, 0x1b
        /*014e*/ 	.short	0x00ff


	//----- nvinfo : EIATTR_MERCURY_ISA_VERSION
	.align		4
        /*0150*/ 	.byte	0x03, 0x5f
        /*0152*/ 	.short	0x0101


	//----- nvinfo : EIATTR_VRC_CTA_INIT_COUNT
	.align		4
        /*0154*/ 	.byte	0x02, 0x4a
	.zero		1
	.zero		1


	//----- nvinfo : EIATTR_EXIT_INSTR_OFFSETS
	.align		4
        /*0158*/ 	.byte	0x04, 0x1c
        /*015a*/ 	.short	(.L_49 - .L_48)


	//   ....[0]....
.L_48:
        /*015c*/ 	.word	0x000001b0


	//   ....[1]....
        /*0160*/ 	.word	0x00000d00


	//----- nvinfo : EIATTR_CBANK_PARAM_SIZE
	.align		4
.L_49:
        /*0164*/ 	.byte	0x03, 0x19
        /*0166*/ 	.short	0x00a0


	//----- nvinfo : EIATTR_PARAM_CBANK
	.align		4
        /*0168*/ 	.byte	0x04, 0x0a
        /*016a*/ 	.short	(.L_51 - .L_50)
	.align		4
.L_50:
        /*016c*/ 	.word	index@(.nv.constant0.copy)
        /*0170*/ 	.short	0x0380
        /*0172*/ 	.short	0x00a0


	//----- nvinfo : EIATTR_SW_WAR
	.align		4
.L_51:
        /*0174*/ 	.byte	0x04, 0x36
        /*0176*/ 	.short	(.L_53 - .L_52)
.L_52:
        /*0178*/ 	.word	0x00000008
.L_53:


//--------------------- .nv.callgraph             --------------------------
	.section	.nv.callgraph,"",@"SHT_CUDA_CALLGRAPH"
	.align	4
	.sectionentsize	8
	.align		4
        /*0000*/ 	.word	0x00000000
	.align		4
        /*0004*/ 	.word	0xffffffff
	.align		4
        /*0008*/ 	.word	0x00000000
	.align		4
        /*000c*/ 	.word	0xfffffffe
	.align		4
        /*0010*/ 	.word	0x00000000
	.align		4
        /*0014*/ 	.word	0xfffffffd
	.align		4
        /*0018*/ 	.word	0x00000000
	.align		4
        /*001c*/ 	.word	0xfffffffc


//--------------------- .text.copy                --------------------------
	.section	.text.copy,"ax",@progbits
	.align	128
        .global         copy
        .type           copy,@function
        .size           copy,(.L_x_1 - copy)
        .other          copy,@"STO_CUDA_ENTRY STV_DEFAULT"
copy:
.text.copy:
[----:B------:R-:W-:Y:S08]  /*0000*/  LDC R1, c[0x0][0x37c] ;  /* 0x0000df00ff017b82 */ /* 0x000ff00000000800 */
[----:B------:R-:W0:Y:S01]  /*0010*/  LDC.64 R2, c[0x0][0x380] ;  /* 0x0000e000ff027b82 */ /* 0x000e220000000a00 */
[----:B------:R-:W0:Y:S02]  /*0020*/  LDCU.64 UR10, c[0x0][0x358] ;  /* 0x00006b00ff0a77ac */ /* 0x000e240008000a00 */
[----:B0-----:R-:W2:Y:S04]  /*0030*/  LDG.E R5, desc[UR10][R2.64] ;  /* 0x0000000a02057981 */ /* 0x001ea8000c1e1900 */
[----:B------:R-:W2:Y:S04]  /*0040*/  LDG.E R0, desc[UR10][R2.64+0x4] ;  /* 0x0000040a02007981 */ /* 0x000ea8000c1e1900 */
[----:B------:R0:W3:Y:S01]  /*0050*/  LDG.E R6, desc[UR10][R2.64+0x8] ;  /* 0x0000080a02067981 */ /* 0x0000e2000c1e1900 */
[----:B------:R-:W-:Y:S01]  /*0060*/  S2UR UR4, SR_CTAID.Y ;  /* 0x00000000000479c3 */ /* 0x000fe20000002600 */
[----:B------:R-:W1:Y:S01]  /*0070*/  LDCU UR12, c[0x0][0x360] ;  /* 0x00006c00ff0c77ac */ /* 0x000e620008000800 */
[----:B------:R-:W0:Y:S01]  /*0080*/  S2R R4, SR_TID.Y ;  /* 0x0000000000047919 */ /* 0x000e220000002200 */
[----:B------:R-:W1:Y:S01]  /*0090*/  LDCU UR13, c[0x0][0x364] ;  /* 0x00006c80ff0d77ac */ /* 0x000e620008000800 */
[----:B------:R-:W0:Y:S04]  /*00a0*/  S2R R9, SR_TID.Z ;  /* 0x0000000000097919 */ /* 0x000e280000002300 */
[----:B------:R-:W4:Y:S01]  /*00b0*/  S2UR UR7, SR_CTAID.Z ;  /* 0x00000000000779c3 */ /* 0x000f220000002700 */
[----:B------:R-:W5:Y:S01]  /*00c0*/  LDCU UR6, c[0x0][0x370] ;  /* 0x00006e00ff0677ac */ /* 0x000f620008000800 */
[----:B------:R-:W5:Y:S01]  /*00d0*/  S2R R7, SR_TID.X ;  /* 0x0000000000077919 */ /* 0x000f620000002100 */
[----:B------:R-:W4:Y:S05]  /*00e0*/  LDCU UR8, c[0x0][0x374] ;  /* 0x00006e80ff0877ac */ /* 0x000f2a0008000800 */
[----:B------:R-:W5:Y:S01]  /*00f0*/  S2UR UR5, SR_CTAID.X ;  /* 0x00000000000579c3 */ /* 0x000f620000002500 */
[----:B-1----:R-:W-:-:S07]  /*0100*/  UIMAD UR9, UR12, UR13, URZ ;  /* 0x0000000d0c0972a4 */ /* 0x002fce000f8e02ff */
[----:B------:R-:W1:Y:S01]  /*0110*/  LDC R8, c[0x0][0x368] ;  /* 0x0000da00ff087b82 */ /* 0x000e620000000800 */
[----:B----4-:R-:W-:Y:S01]  /*0120*/  UIMAD UR4, UR7, UR8, UR4 ;  /* 0x00000008070472a4 */ /* 0x010fe2000f8e0204 */
[----:B0-----:R-:W-:-:S03]  /*0130*/  IMAD R2, R9, UR13, R4 ;  /* 0x0000000d09027c24 */ /* 0x001fc6000f8e0204 */
[----:B-----5:R-:W-:Y:S01]  /*0140*/  UIMAD UR4, UR4, UR6, UR5 ;  /* 0x00000006040472a4 */ /* 0x020fe2000f8e0205 */
[----:B------:R-:W-:Y:S02]  /*0150*/  IMAD R3, R2, UR12, R7 ;  /* 0x0000000c02037c24 */ /* 0x000fe4000f8e0207 */
[----:B-1----:R-:W-:-:S04]  /*0160*/  IMAD R8, R8, UR9, RZ ;  /* 0x0000000908087c24 */ /* 0x002fc8000f8e02ff */
[----:B------:R-:W-:Y:S02]  /*0170*/  IMAD R8, R8, UR4, R3 ;  /* 0x0000000408087c24 */ /* 0x000fe4000f8e0203 */
[----:B--2---:R-:W-:-:S04]  /*0180*/  IMAD R7, R5, R0, RZ ;  /* 0x0000000005077224 */ /* 0x004fc800078e02ff */
[----:B---3--:R-:W-:-:S05]  /*0190*/  IMAD R7, R6, R7, RZ ;  /* 0x0000000706077224 */ /* 0x008fca00078e02ff */
[----:B------:R-:W-:-:S13]  /*01a0*/  ISETP.GE.AND P0, PT, R8, R7, PT ;  /* 0x000000070800720c */ /* 0x000fda0003f06270 */
[----:B------:R-:W-:Y:S05]  /*01b0*/  @P0 EXIT ;  /* 0x000000000000094d */ /* 0x000fea0003800000 */
[----:B------:R-:W-:-:S13]  /*01c0*/  ISETP.NE.AND P0, PT, R8, RZ, PT ;  /* 0x000000ff0800720c */ /* 0x000fda0003f05270 */
[----:B------:R-:W0:Y:S08]  /*01d0*/  @!P0 LDC.64 R14, c[0x0][0x388] ;  /* 0x0000e200ff0e8b82 */ /* 0x000e300000000a00 */
[----:B------:R-:W1:Y:S01]  /*01e0*/  @!P0 LDC.64 R2, c[0x0][0x3e0] ;  /* 0x0000f800ff028b82 */ /* 0x000e620000000a00 */
[----:B0-----:R-:W2:Y:S04]  /*01f0*/  @!P0 LDG.E R4, desc[UR10][R14.64] ;  /* 0x0000000a0e048981 */ /* 0x001ea8000c1e1900 */
[----:B-1----:R-:W2:Y:S01]  /*0200*/  @!P0 LDG.E R7, desc[UR10][R2.64] ;  /* 0x0000000a02078981 */ /* 0x002ea2000c1e1900 */
[----:B------:R-:W-:-:S04]  /*0210*/  IABS R9, R5 ;  /* 0x0000000500097213 */ /* 0x000fc80000000000 */
[----:B------:R-:W0:Y:S08]  /*0220*/  I2F.RP R11, R9 ;  /* 0x00000009000b7306 */ /* 0x000e300000209400 */
[----:B0-----:R-:W0:Y:S02]  /*0230*/  MUFU.RCP R11, R11 ;  /* 0x0000000b000b7308 */ /* 0x001e240000001000 */
[----:B0-----:R-:W-:-:S06]  /*0240*/  IADD3 R12, PT, PT, R11, 0xffffffe, RZ ;  /* 0x0ffffffe0b0c7810 */ /* 0x001fcc0007ffe0ff */
[----:B------:R0:W1:Y:S02]  /*0250*/  F2I.FTZ.U32.TRUNC.NTZ R13, R12 ;  /* 0x0000000c000d7305 */ /* 0x000064000021f000 */
[----:B0-----:R-:W-:Y:S01]  /*0260*/  HFMA2 R12, -RZ, RZ, 0, 0 ;  /* 0x00000000ff0c7431 */ /* 0x001fe200000001ff */
[----:B-1----:R-:W-:Y:S01]  /*0270*/  IADD3 R16, PT, PT, RZ, -R13, RZ ;  /* 0x8000000dff107210 */ /* 0x002fe20007ffe0ff */
[----:B--2---:R-:W-:Y:S02]  /*0280*/  @!P0 FADD R17, R4, R7 ;  /* 0x0000000704118221 */ /* 0x004fe40000000000 */
[----:B------:R-:W2:Y:S04]  /*0290*/  @!P0 LDG.E R7, desc[UR10][R2.64+0x4] ;  /* 0x0000040a02078981 */ /* 0x000ea8000c1e1900 */
[----:B------:R0:W-:Y:S04]  /*02a0*/  @!P0 STG.E desc[UR10][R2.64], R17 ;  /* 0x0000001102008986 */ /* 0x0001e8000c10190a */
[----:B------:R1:W2:Y:S01]  /*02b0*/  @!P0 LDG.E R10, desc[UR10][R14.64+0x4] ;  /* 0x0000040a0e0a8981 */ /* 0x0002a2000c1e1900 */
[----:B------:R-:W-:-:S02]  /*02c0*/  IABS R4, R0 ;  /* 0x0000000000047213 */ /* 0x000fc40000000000 */
[----:B0-----:R-:W-:Y:S01]  /*02d0*/  IABS R17, R5 ;  /* 0x0000000500117213 */ /* 0x001fe20000000000 */
[----:B-1----:R-:W-:Y:S01]  /*02e0*/  IMAD R15, R16, R9, RZ ;  /* 0x00000009100f7224 */ /* 0x002fe200078e02ff */
[----:B------:R-:W-:Y:S01]  /*02f0*/  IABS R16, R8 ;  /* 0x0000000800107213 */ /* 0x000fe20000000000 */
[----:B------:R-:W0:Y:S02]  /*0300*/  I2F.RP R14, R4 ;  /* 0x00000004000e7306 */ /* 0x000e240000209400 */
[----:B------:R-:W-:Y:S01]  /*0310*/  IMAD.HI.U32 R13, R13, R15, R12 ;  /* 0x0000000f0d0d7227 */ /* 0x000fe200078e000c */
[----:B------:R-:W-:Y:S02]  /*0320*/  MOV R12, R16 ;  /* 0x00000010000c7202 */ /* 0x000fe40000000f00 */
[----:B------:R-:W-:Y:S02]  /*0330*/  IADD3 R15, PT, PT, RZ, -R17, RZ ;  /* 0x80000011ff0f7210 */ /* 0x000fe40007ffe0ff */
[----:B------:R-:W-:Y:S01]  /*0340*/  IABS R17, R0 ;  /* 0x0000000000117213 */ /* 0x000fe20000000000 */
[----:B------:R-:W-:-:S03]  /*0350*/  IMAD.HI.U32 R11, R13, R12, RZ ;  /* 0x0000000c0d0b7227 */ /* 0x000fc600078e00ff */
[----:B------:R-:W-:Y:S01]  /*0360*/  IADD3 R17, PT, PT, RZ, -R17, RZ ;  /* 0x80000011ff117210 */ /* 0x000fe20007ffe0ff */
[----:B------:R-:W-:Y:S01]  /*0370*/  IMAD R12, R11, R15, R12 ;  /* 0x0000000f0b0c7224 */ /* 0x000fe200078e020c */
[----:B0-----:R-:W0:Y:S04]  /*0380*/  MUFU.RCP R14, R14 ;  /* 0x0000000e000e7308 */ /* 0x001e280000001000 */
[----:B------:R-:W-:-:S13]  /*0390*/  ISETP.GT.U32.AND P3, PT, R9, R12, PT ;  /* 0x0000000c0900720c */ /* 0x000fda0003f64070 */
[-C--:B------:R-:W-:Y:S02]  /*03a0*/  @!P3 IADD3 R12, PT, PT, R12, -R9.reuse, RZ ;  /* 0x800000090c0cb210 */ /* 0x080fe40007ffe0ff */
[----:B0-----:R-:W-:Y:S02]  /*03b0*/  IADD3 R13, PT, PT, R14, 0xffffffe, RZ ;  /* 0x0ffffffe0e0d7810 */ /* 0x001fe40007ffe0ff */
[----:B------:R-:W-:Y:S01]  /*03c0*/  ISETP.GE.U32.AND P1, PT, R12, R9, PT ;  /* 0x000000090c00720c */ /* 0x000fe20003f26070 */
[----:B------:R-:W-:Y:S01]  /*03d0*/  HFMA2 R12, -RZ, RZ, 0, 0 ;  /* 0x00000000ff0c7431 */ /* 0x000fe200000001ff */
[----:B------:R-:W-:Y:S02]  /*03e0*/  LOP3.LUT R9, R8, R5, RZ, 0x3c, !PT ;  /* 0x0000000508097212 */ /* 0x000fe400078e3cff */
[----:B------:R-:W0:Y:S01]  /*03f0*/  F2I.FTZ.U32.TRUNC.NTZ R13, R13 ;  /* 0x0000000d000d7305 */ /* 0x000e22000021f000 */
[----:B------:R-:W-:Y:S02]  /*0400*/  @!P3 IADD3 R11, PT, PT, R11, 0x1, RZ ;  /* 0x000000010b0bb810 */ /* 0x000fe40007ffe0ff */
[----:B------:R-:W-:-:S02]  /*0410*/  ISETP.GE.AND P2, PT, R9, RZ, PT ;  /* 0x000000ff0900720c */ /* 0x000fc40003f46270 */
[----:B------:R-:W-:-:S04]  /*0420*/  ISETP.NE.AND P3, PT, R5, RZ, PT ;  /* 0x000000ff0500720c */ /* 0x000fc80003f65270 */
[----:B------:R-:W-:-:S04]  /*0430*/  @P1 IADD3 R11, PT, PT, R11, 0x1, RZ ;  /* 0x000000010b0b1810 */ /* 0x000fc80007ffe0ff */
[----:B------:R-:W-:Y:S02]  /*0440*/  MOV R9, R11 ;  /* 0x0000000b00097202 */ /* 0x000fe40000000f00 */
[----:B0-----:R-:W-:Y:S02]  /*0450*/  IADD3 R15, PT, PT, RZ, -R13, RZ ;  /* 0x8000000dff0f7210 */ /* 0x001fe40007ffe0ff */
[----:B------:R-:W-:Y:S02]  /*0460*/  @!P2 IADD3 R9, PT, PT, -R9, RZ, RZ ;  /* 0x000000ff0909a210 */ /* 0x000fe40007ffe1ff */
[----:B------:R-:W-:Y:S01]  /*0470*/  @!P3 LOP3.LUT R9, RZ, R5, RZ, 0x33, !PT ;  /* 0x00000005ff09b212 */ /* 0x000fe200078e33ff */
[----:B------:R-:W-:Y:S01]  /*0480*/  IMAD R15, R15, R4, RZ ;  /* 0x000000040f0f7224 */ /* 0x000fe200078e02ff */
[----:B------:R-:W-:Y:S02]  /*0490*/  IABS R11, R6 ;  /* 0x00000006000b7213 */ /* 0x000fe40000000000 */
[----:B------:R-:W-:Y:S01]  /*04a0*/  IABS R14, R9 ;  /* 0x00000009000e7213 */ /* 0x000fe20000000000 */
[----:B------:R-:W-:Y:S01]  /*04b0*/  IMAD.HI.U32 R12, R13, R15, R12 ;  /* 0x0000000f0d0c7227 */ /* 0x000fe200078e000c */
[----:B------:R-:W0:Y:S02]  /*04c0*/  I2F.RP R16, R11 ;  /* 0x0000000b00107306 */ /* 0x000e240000209400 */
[----:B------:R-:W-:-:S02]  /*04d0*/  MOV R13, R14 ;  /* 0x0000000e000d7202 */ /* 0x000fc40000000f00 */
[----:B------:R-:W-:-:S03]  /*04e0*/  MOV R14, R17 ;  /* 0x00000011000e7202 */ /* 0x000fc60000000f00 */
[----:B------:R-:W-:-:S04]  /*04f0*/  IMAD.HI.U32 R12, R12, R13, RZ ;  /* 0x0000000d0c0c7227 */ /* 0x000fc800078e00ff */
[----:B------:R-:W-:Y:S01]  /*0500*/  IMAD R13, R12, R14, R13 ;  /* 0x0000000e0c0d7224 */ /* 0x000fe200078e020d */
[----:B0-----:R-:W0:Y:S04]  /*0510*/  MUFU.RCP R16, R16 ;  /* 0x0000001000107308 */ /* 0x001e280000001000 */
[----:B------:R-:W-:-:S13]  /*0520*/  ISETP.GT.U32.AND P3, PT, R4, R13, PT ;  /* 0x0000000d0400720c */ /* 0x000fda0003f64070 */
[-C--:B------:R-:W-:Y:S02]  /*0530*/  @!P3 IADD3 R13, PT, PT, R13, -R4.reuse, RZ ;  /* 0x800000040d0db210 */ /* 0x080fe40007ffe0ff */
[----:B------:R-:W-:Y:S02]  /*0540*/  @!P3 IADD3 R12, PT, PT, R12, 0x1, RZ ;  /* 0x000000010c0cb810 */ /* 0x000fe40007ffe0ff */
[----:B0-----:R-:W-:Y:S02]  /*0550*/  IADD3 R14, PT, PT, R16, 0xffffffe, RZ ;  /* 0x0ffffffe100e7810 */ /* 0x001fe40007ffe0ff */
[----:B------:R-:W-:Y:S02]  /*0560*/  ISETP.GE.U32.AND P1, PT, R13, R4, PT ;  /* 0x000000040d00720c */ /* 0x000fe40003f26070 */
[----:B------:R-:W-:Y:S01]  /*0570*/  LOP3.LUT R4, R9, R0, RZ, 0x3c, !PT ;  /* 0x0000000009047212 */ /* 0x000fe200078e3cff */
[----:B------:R0:W1:Y:S01]  /*0580*/  F2I.FTZ.U32.TRUNC.NTZ R15, R14 ;  /* 0x0000000e000f7305 */ /* 0x000062000021f000 */
[----:B------:R-:W-:-:S02]  /*0590*/  ISETP.NE.AND P3, PT, R0, RZ, PT ;  /* 0x000000ff0000720c */ /* 0x000fc40003f65270 */
[----:B------:R-:W-:Y:S02]  /*05a0*/  ISETP.GE.AND P2, PT, R4, RZ, PT ;  /* 0x000000ff0400720c */ /* 0x000fe40003f46270 */
[----:B------:R-:W-:Y:S01]  /*05b0*/  IABS R16, R6 ;  /* 0x0000000600107213 */ /* 0x000fe20000000000 */
[----:B0-----:R-:W-:-:S04]  /*05c0*/  HFMA2 R14, -RZ, RZ, 0, 0 ;  /* 0x00000000ff0e7431 */ /* 0x001fc800000001ff */
[----:B------:R-:W-:Y:S02]  /*05d0*/  @P1 IADD3 R12, PT, PT, R12, 0x1, RZ ;  /* 0x000000010c0c1810 */ /* 0x000fe40007ffe0ff */
[----:B------:R-:W-:Y:S02]  /*05e0*/  IADD3 R16, PT, PT, RZ, -R16, RZ ;  /* 0x80000010ff107210 */ /* 0x000fe40007ffe0ff */
[----:B-1----:R-:W-:Y:S02]  /*05f0*/  IADD3 R4, PT, PT, RZ, -R15, RZ ;  /* 0x8000000fff047210 */ /* 0x002fe40007ffe0ff */
[----:B------:R-:W-:Y:S02]  /*0600*/  @!P2 IADD3 R12, PT, PT, -R12, RZ, RZ ;  /* 0x000000ff0c0ca210 */ /* 0x000fe40007ffe1ff */
[----:B------:R-:W-:Y:S01]  /*0610*/  @!P3 LOP3.LUT R12, RZ, R0, RZ, 0x33, !PT ;  /* 0x00000000ff0cb212 */ /* 0x000fe200078e33ff */
[----:B------:R-:W-:-:S03]  /*0620*/  IMAD R13, R4, R11, RZ ;  /* 0x0000000b040d7224 */ /* 0x000fc600078e02ff */
[----:B------:R-:W-:Y:S01]  /*0630*/  IABS R4, R12 ;  /* 0x0000000c00047213 */ /* 0x000fe20000000000 */
[----:B------:R-:W-:Y:S01]  /*0640*/  IMAD.HI.U32 R14, R15, R13, R14 ;  /* 0x0000000d0f0e7227 */ /* 0x000fe200078e000e */
[----:B------:R-:W-:Y:S02]  /*0650*/  ISETP.GE.AND P3, PT, R12, RZ, PT ;  /* 0x000000ff0c00720c */ /* 0x000fe40003f66270 */
[----:B------:R-:W-:Y:S02]  /*0660*/  MOV R13, R4 ;  /* 0x00000004000d7202 */ /* 0x000fe40000000f00 */
[----:B------:R-:W-:-:S03]  /*0670*/  MOV R4, R16 ;  /* 0x0000001000047202 */ /* 0x000fc60000000f00 */
[----:B------:R-:W-:-:S04]  /*0680*/  IMAD.HI.U32 R14, R14, R13, RZ ;  /* 0x0000000d0e0e7227 */ /* 0x000fc800078e00ff */
[----:B------:R-:W-:-:S05]  /*0690*/  IMAD R4, R14, R4, R13 ;  /* 0x000000040e047224 */ /* 0x000fca00078e020d */
[----:B------:R-:W-:-:S13]  /*06a0*/  ISETP.GT.U32.AND P1, PT, R11, R4, PT ;  /* 0x000000040b00720c */ /* 0x000fda0003f24070 */
[----:B------:R-:W-:Y:S02]  /*06b0*/  @!P1 IADD3 R4, PT, PT, R4, -R11, RZ ;  /* 0x8000000b04049210 */ /* 0x000fe40007ffe0ff */
[----:B------:R-:W-:Y:S02]  /*06c0*/  ISETP.NE.AND P1, PT, R6, RZ, PT ;  /* 0x000000ff0600720c */ /* 0x000fe40003f25270 */
[----:B------:R-:W-:-:S13]  /*06d0*/  ISETP.GT.U32.AND P2, PT, R11, R4, PT ;  /* 0x000000040b00720c */ /* 0x000fda0003f44070 */
[----:B------:R-:W-:-:S04]  /*06e0*/  @!P2 IADD3 R4, PT, PT, R4, -R11, RZ ;  /* 0x8000000b0404a210 */ /* 0x000fc80007ffe0ff */
[----:B------:R-:W-:Y:S02]  /*06f0*/  @!P3 IADD3 R4, PT, PT, -R4, RZ, RZ ;  /* 0x000000ff0404b210 */ /* 0x000fe40007ffe1ff */
[----:B------:R-:W-:Y:S02]  /*0700*/  @!P1 LOP3.LUT R4, RZ, R6, RZ, 0x33, !PT ;  /* 0x00000006ff049212 */ /* 0x000fe400078e33ff */
[----:B------:R-:W-:Y:S02]  /*0710*/  IADD3 R6, PT, PT, -R9, RZ, RZ ;  /* 0x000000ff09067210 */ /* 0x000fe40007ffe1ff */
[----:B------:R-:W-:-:S03]  /*0720*/  ISETP.NE.AND P1, PT, R4, RZ, PT ;  /* 0x000000ff0400720c */ /* 0x000fc60003f25270 */
[----:B------:R-:W-:-:S10]  /*0730*/  IMAD R5, R5, R6, R8 ;  /* 0x0000000605057224 */ /* 0x000fd400078e0208 */
[----:B------:R-:W0:Y:S01]  /*0740*/  @!P1 LDC.64 R14, c[0x0][0x3a8] ;  /* 0x0000ea00ff0e9b82 */ /* 0x000e220000000a00 */
[----:B--2---:R-:W-:Y:S01]  /*0750*/  @!P0 FADD R17, R10, R7 ;  /* 0x000000070a118221 */ /* 0x004fe20000000000 */
[----:B0-----:R-:W-:-:S06]  /*0760*/  @!P1 IMAD.WIDE.U32 R6, R5, 0x8, R14 ;  /* 0x0000000805069825 */ /* 0x001fcc00078e000e */
[----:B------:R-:W0:Y:S01]  /*0770*/  @!P1 LDC.64 R10, c[0x0][0x3e8] ;  /* 0x0000fa00ff0a9b82 */ /* 0x000e220000000a00 */
[----:B------:R1:W-:Y:S04]  /*0780*/  @!P0 STG.E desc[UR10][R2.64+0x4], R17 ;  /* 0x0000041102008986 */ /* 0x0003e8000c10190a */
[----:B------:R-:W2:Y:S01]  /*0790*/  @!P1 LDG.E.64 R6, desc[UR10][R6.64] ;  /* 0x0000000a06069981 */ /* 0x000ea2000c1e1b00 */
[----:B------:R-:W-:Y:S02]  /*07a0*/  IADD3 R12, PT, PT, -R12, RZ, RZ ;  /* 0x000000ff0c0c7210 */ /* 0x000fe40007ffe1ff */
[----:B------:R-:W3:Y:S03]  /*07b0*/  @!P1 LDC.64 R14, c[0x0][0x3b0] ;  /* 0x0000ec00ff0e9b82 */ /* 0x000ee60000000a00 */
[----:B------:R-:W-:-:S05]  /*07c0*/  IMAD R0, R0, R12, R9 ;  /* 0x0000000c00007224 */ /* 0x000fca00078e0209 */
[----:B-1----:R-:W1:Y:S01]  /*07d0*/  @!P1 LDC.64 R16, c[0x0][0x3f0] ;  /* 0x0000fc00ff109b82 */ /* 0x002e620000000a00 */
[----:B0-----:R-:W-:-:S07]  /*07e0*/  @!P1 IMAD.WIDE.U32 R10, R5, 0x8, R10 ;  /* 0x00000008050a9825 */ /* 0x001fce00078e000a */
[----:B------:R-:W0:Y:S01]  /*07f0*/  LDC.64 R2, c[0x0][0x3b8] ;  /* 0x0000ee00ff027b82 */ /* 0x000e220000000a00 */
[----:B------:R-:W4:Y:S01]  /*0800*/  @!P1 LDG.E.64 R10, desc[UR10][R10.64] ;  /* 0x0000000a0a0a9981 */ /* 0x000f22000c1e1b00 */
[----:B--2---:R-:W-:-:S05]  /*0810*/  @!P1 IMAD.WIDE.U32 R8, R0, 0x4, R6 ;  /* 0x0000000400089825 */ /* 0x004fca00078e0006 */
[----:B------:R-:W2:Y:S01]  /*0820*/  @!P1 LDG.E R19, desc[UR10][R8.64] ;  /* 0x0000000a08139981 */ /* 0x000ea2000c1e1900 */
[----:B---3--:R-:W-:-:S04]  /*0830*/  @!P1 IMAD.WIDE.U32 R14, R5, 0x8, R14 ;  /* 0x00000008050e9825 */ /* 0x008fc800078e000e */
[----:B----4-:R-:W-:-:S05]  /*0840*/  @!P1 IMAD.WIDE.U32 R12, R0, 0x4, R10 ;  /* 0x00000004000c9825 */ /* 0x010fca00078e000a */
[----:B--2---:R2:W-:Y:S04]  /*0850*/  @!P1 STG.E desc[UR10][R12.64], R19 ;  /* 0x000000130c009986 */ /* 0x0045e8000c10190a */
[----:B------:R-:W3:Y:S01]  /*0860*/  @!P1 LDG.E.64 R14, desc[UR10][R14.64] ;  /* 0x0000000a0e0e9981 */ /* 0x000ee2000c1e1b00 */
[----:B-1----:R-:W-:-:S06]  /*0870*/  @!P1 IMAD.WIDE.U32 R16, R5, 0x8, R16 ;  /* 0x0000000805109825 */ /* 0x002fcc00078e0010 */
[----:B------:R-:W4:Y:S01]  /*0880*/  @!P1 LDG.E.64 R16, desc[UR10][R16.64] ;  /* 0x0000000a10109981 */ /* 0x000f22000c1e1b00 */
[----:B0-----:R-:W-:Y:S01]  /*0890*/  IMAD.WIDE.U32 R2, R5, 0x8, R2 ;  /* 0x0000000805027825 */ /* 0x001fe200078e0002 */
[----:B--2---:R-:W0:Y:S03]  /*08a0*/  LDC.64 R12, c[0x0][0x3f8] ;  /* 0x0000fe00ff0c7b82 */ /* 0x004e260000000a00 */
[----:B---3--:R-:W-:-:S05]  /*08b0*/  @!P1 IMAD.WIDE.U32 R6, R0, 0x4, R14 ;  /* 0x0000000400069825 */ /* 0x008fca00078e000e */
[----:B------:R-:W2:Y:S01]  /*08c0*/  @!P1 LDG.E R21, desc[UR10][R6.64] ;  /* 0x0000000a06159981 */ /* 0x000ea2000c1e1900 */
[----:B----4-:R-:W-:Y:S02]  /*08d0*/  @!P1 IMAD.WIDE.U32 R8, R0, 0x4, R16 ;  /* 0x0000000400089825 */ /* 0x010fe400078e0010 */
[----:B------:R-:W1:Y:S03]  /*08e0*/  LDC.64 R16, c[0x0][0x400] ;  /* 0x00010000ff107b82 */ /* 0x000e660000000a00 */
[----:B--2---:R2:W-:Y:S04]  /*08f0*/  @!P1 STG.E desc[UR10][R8.64], R21 ;  /* 0x0000001508009986 */ /* 0x0045e8000c10190a */
[----:B------:R-:W3:Y:S01]  /*0900*/  LDG.E.64 R10, desc[UR10][R2.64] ;  /* 0x0000000a020a7981 */ /* 0x000ee2000c1e1b00 */
[----:B0-----:R-:W-:-:S06]  /*0910*/  IMAD.WIDE.U32 R12, R5, 0x8, R12 ;  /* 0x00000008050c7825 */ /* 0x001fcc00078e000c */
[----:B------:R-:W4:Y:S01]  /*0920*/  LDG.E.64 R12, desc[UR10][R12.64] ;  /* 0x0000000a0c0c7981 */ /* 0x000f22000c1e1b00 */
[----:B---3--:R-:W-:-:S06]  /*0930*/  IMAD.WIDE.U32 R10, R0, 0x8, R10 ;  /* 0x00000008000a7825 */ /* 0x008fcc00078e000a */
[----:B------:R-:W3:Y:S01]  /*0940*/  LDG.E.64 R10, desc[UR10][R10.64] ;  /* 0x0000000a0a0a7981 */ /* 0x000ee2000c1e1b00 */
[----:B----4-:R-:W-:-:S06]  /*0950*/  IMAD.WIDE.U32 R14, R0, 0x8, R12 ;  /* 0x00000008000e7825 */ /* 0x010fcc00078e000c */
[----:B------:R-:W2:Y:S01]  /*0960*/  LDG.E.64 R14, desc[UR10][R14.64] ;  /* 0x0000000a0e0e7981 */ /* 0x000ea2000c1e1b00 */
[----:B---3--:R-:W-:-:S05]  /*0970*/  IMAD.WIDE.U32 R6, R4, 0x4, R10 ;  /* 0x0000000404067825 */ /* 0x008fca00078e000a */
[----:B------:R-:W3:Y:S01]  /*0980*/  LDG.E R19, desc[UR10][R6.64] ;  /* 0x0000000a06137981 */ /* 0x000ee2000c1e1900 */
[----:B--2---:R-:W-:-:S05]  /*0990*/  IMAD.WIDE.U32 R8, R4, 0x4, R14 ;  /* 0x0000000404087825 */ /* 0x004fca00078e000e */
[----:B---3--:R0:W-:Y:S04]  /*09a0*/  STG.E desc[UR10][R8.64], R19 ;  /* 0x0000001308007986 */ /* 0x0081e8000c10190a */
[----:B------:R-:W2:Y:S01]  /*09b0*/  LDG.E.64 R2, desc[UR10][R2.64] ;  /* 0x0000000a02027981 */ /* 0x000ea2000c1e1b00 */
[----:B-1----:R-:W-:-:S06]  /*09c0*/  IMAD.WIDE.U32 R12, R5, 0x8, R16 ;  /* 0x00000008050c7825 */ /* 0x002fcc00078e0010 */
[----:B------:R-:W3:Y:S01]  /*09d0*/  LDG.E.64 R12, desc[UR10][R12.64] ;  /* 0x0000000a0c0c7981 */ /* 0x000ee2000c1e1b00 */
[----:B0-----:R-:W0:Y:S01]  /*09e0*/  LDC.64 R8, c[0x0][0x3c8] ;  /* 0x0000f200ff087b82 */ /* 0x001e220000000a00 */
[----:B--2---:R-:W-:-:S06]  /*09f0*/  IMAD.WIDE.U32 R10, R0, 0x8, R2 ;  /* 0x00000008000a7825 */ /* 0x004fcc00078e0002 */
[----:B------:R-:W2:Y:S01]  /*0a00*/  LDG.E.64 R10, desc[UR10][R10.64] ;  /* 0x0000000a0a0a7981 */ /* 0x000ea2000c1e1b00 */
[----:B---3--:R-:W-:Y:S02]  /*0a10*/  IMAD.WIDE.U32 R14, R0, 0x8, R12 ;  /* 0x00000008000e7825 */ /* 0x008fe400078e000c */
[----:B------:R-:W1:Y:S04]  /*0a20*/  LDC.64 R12, c[0x0][0x408] ;  /* 0x00010200ff0c7b82 */ /* 0x000e680000000a00 */
[----:B------:R-:W3:Y:S01]  /*0a30*/  LDG.E.64 R14, desc[UR10][R14.64] ;  /* 0x0000000a0e0e7981 */ /* 0x000ee2000c1e1b00 */
[----:B--2---:R-:W-:-:S05]  /*0a40*/  IMAD.WIDE.U32 R6, R4, 0x4, R10 ;  /* 0x0000000404067825 */ /* 0x004fca00078e000a */
[----:B------:R-:W2:Y:S01]  /*0a50*/  LDG.E R17, desc[UR10][R6.64] ;  /* 0x0000000a06117981 */ /* 0x000ea2000c1e1900 */
[----:B0-----:R-:W-:-:S04]  /*0a60*/  IMAD.WIDE.U32 R8, R5, 0x8, R8 ;  /* 0x0000000805087825 */ /* 0x001fc800078e0008 */
[----:B---3--:R-:W-:-:S05]  /*0a70*/  IMAD.WIDE.U32 R2, R4, 0x4, R14 ;  /* 0x0000000404027825 */ /* 0x008fca00078e000e */
[----:B--2---:R0:W-:Y:S04]  /*0a80*/  STG.E desc[UR10][R2.64], R17 ;  /* 0x0000001102007986 */ /* 0x0041e8000c10190a */
        /* <DEDUP_REMOVED lines=11> */
[----:B0-----:R-:W-:Y:S02]  /*0b40*/  IMAD.WIDE.U32 R8, R5, 0x8, R16 ;  /* 0x0000000805087825 */ /* 0x001fe400078e0010 */
[----:B------:R-:W0:Y:S02]  /*0b50*/  LDC.64 R16, c[0x0][0x3d8] ;  /* 0x0000f600ff107b82 */ /* 0x000e240000000a00 */
[----:B---3--:R-:W-:-:S05]  /*0b60*/  IMAD.WIDE.U32 R2, R4, 0x4, R14 ;  /* 0x0000000404027825 */ /* 0x008fca00078e000e */
[----:B--2---:R2:W-:Y:S04]  /*0b70*/  STG.E desc[UR10][R2.64], R19 ;  /* 0x0000001302007986 */ /* 0x0045e8000c10190a */
[----:B------:R-:W3:Y:S01]  /*0b80*/  LDG.E.64 R8, desc[UR10][R8.64] ;  /* 0x0000000a08087981 */ /* 0x000ee2000c1e1b00 */
[----:B-1----:R-:W-:-:S06]  /*0b90*/  IMAD.WIDE.U32 R12, R5, 0x8, R12 ;  /* 0x00000008050c7825 */ /* 0x002fcc00078e000c */
[----:B------:R-:W4:Y:S01]  /*0ba0*/  LDG.E.64 R12, desc[UR10][R12.64] ;  /* 0x0000000a0c0c7981 */ /* 0x000f22000c1e1b00 */
[----:B---3--:R-:W-:-:S06]  /*0bb0*/  IMAD.WIDE.U32 R10, R0, 0x8, R8 ;  /* 0x00000008000a7825 */ /* 0x008fcc00078e0008 */
[----:B------:R-:W3:Y:S01]  /*0bc0*/  LDG.E.64 R10, desc[UR10][R10.64] ;  /* 0x0000000a0a0a7981 */ /* 0x000ee2000c1e1b00 */
[----:B----4-:R-:W-:Y:S02]  /*0bd0*/  IMAD.WIDE.U32 R14, R0, 0x8, R12 ;  /* 0x00000008000e7825 */ /* 0x010fe400078e000c */
[----:B------:R-:W1:Y:S04]  /*0be0*/  LDC.64 R12, c[0x0][0x418] ;  /* 0x00010600ff0c7b82 */ /* 0x000e680000000a00 */
[----:B------:R-:W2:Y:S01]  /*0bf0*/  LDG.E.64 R14, desc[UR10][R14.64] ;  /* 0x0000000a0e0e7981 */ /* 0x000ea2000c1e1b00 */
[----:B---3--:R-:W-:-:S05]  /*0c00*/  IMAD.WIDE.U32 R6, R4, 0x4, R10 ;  /* 0x0000000404067825 */ /* 0x008fca00078e000a */
[----:B------:R-:W3:Y:S01]  /*0c10*/  LDG.E R21, desc[UR10][R6.64] ;  /* 0x0000000a06157981 */ /* 0x000ee2000c1e1900 */
[----:B0-----:R-:W-:-:S04]  /*0c20*/  IMAD.WIDE.U32 R8, R5, 0x8, R16 ;  /* 0x0000000805087825 */ /* 0x001fc800078e0010 */
[----:B--2---:R-:W-:-:S05]  /*0c30*/  IMAD.WIDE.U32 R2, R4, 0x4, R14 ;  /* 0x0000000404027825 */ /* 0x004fca00078e000e */
[----:B---3--:R-:W-:Y:S04]  /*0c40*/  STG.E desc[UR10][R2.64], R21 ;  /* 0x0000001502007986 */ /* 0x008fe8000c10190a */
[----:B------:R-:W2:Y:S01]  /*0c50*/  LDG.E.64 R8, desc[UR10][R8.64] ;  /* 0x0000000a08087981 */ /* 0x000ea2000c1e1b00 */
[----:B-1----:R-:W-:-:S06]  /*0c60*/  IMAD.WIDE.U32 R12, R5, 0x8, R12 ;  /* 0x00000008050c7825 */ /* 0x002fcc00078e000c */
[----:B------:R-:W3:Y:S01]  /*0c70*/  LDG.E.64 R12, desc[UR10][R12.64] ;  /* 0x0000000a0c0c7981 */ /* 0x000ee2000c1e1b00 */
[----:B--2---:R-:W-:-:S06]  /*0c80*/  IMAD.WIDE.U32 R10, R0, 0x8, R8 ;  /* 0x00000008000a7825 */ /* 0x004fcc00078e0008 */
[----:B------:R-:W2:Y:S01]  /*0c90*/  LDG.E.64 R10, desc[UR10][R10.64] ;  /* 0x0000000a0a0a7981 */ /* 0x000ea2000c1e1b00 */
[----:B---3--:R-:W-:-:S06]  /*0ca0*/  IMAD.WIDE.U32 R14, R0, 0x8, R12 ;  /* 0x00000008000e7825 */ /* 0x008fcc00078e000c */
[----:B------:R-:W3:Y:S01]  /*0cb0*/  LDG.E.64 R14, desc[UR10][R14.64] ;  /* 0x0000000a0e0e7981 */ /* 0x000ee2000c1e1b00 */
[----:B--2---:R-:W-:-:S06]  /*0cc0*/  IMAD.WIDE.U32 R6, R4, 0x4, R10 ;  /* 0x0000000404067825 */ /* 0x004fcc00078e000a */
[----:B------:R-:W2:Y:S01]  /*0cd0*/  LDG.E R7, desc[UR10][R6.64] ;  /* 0x0000000a06077981 */ /* 0x000ea2000c1e1900 */
[----:B---3--:R-:W-:-:S05]  /*0ce0*/  IMAD.WIDE.U32 R4, R4, 0x4, R14 ;  /* 0x0000000404047825 */ /* 0x008fca00078e000e */
[----:B--2---:R-:W-:Y:S01]  /*0cf0*/  STG.E desc[UR10][R4.64], R7 ;  /* 0x0000000704007986 */ /* 0x004fe2000c10190a */
[----:B------:R-:W-:Y:S05]  /*0d00*/  EXIT ;  /* 0x000000000000794d */ /* 0x000fea0003800000 */
.L_x_0:
[----:B------:R-:W-:-:S00]  /*0d10*/  BRA `(.L_x_0) ;  /* 0xfffffffc00fc7947 */ /* 0x000fc0000383ffff */
[----:B------:R-:W-:-:S00]  /*0d20*/  NOP ;  /* 0x0000000000007918 */ /* 0x000fc00000000000 */
        /* <DEDUP_REMOVED lines=13> */
.L_x_1:


//--------------------- .nv.shared.reserved.0     --------------------------
	.section	.nv.shared.reserved.0,"aw",@nobits
	.weak		__nv_reservedSMEM_offset_0_alias
	.size		__nv_reservedSMEM_offset_0_alias, 0, 64
	.other		__nv_reservedSMEM_offset_0_alias,@"STO_CUDA_RESERVED_SHARED STV_DEFAULT"
__nv_reservedSMEM_offset_0_alias:
	.zero		0
	.zero		64


//--------------------- .nv.constant0.copy        --------------------------
	.section	.nv.constant0.copy,"a",@progbits
	.sectionflags	@""
	.align	4
.nv.constant0.copy:
	.zero		1056


//--------------------- SYMBOLS --------------------------

	.type		.nv.reservedSmem.offset0,@object
	.size		.nv.reservedSmem.offset0,0x4
